//
// Generated by NVIDIA NVVM Compiler
//
// Compiler Build ID: CL-36424714
// Cuda compilation tools, release 13.0, V13.0.88
// Based on NVVM 20.0.0
//

.version 9.0
.target sm_100
.address_size 64

	// .globl	_Z4workPfS_S_

.visible .entry _Z4workPfS_S_(
	.param .u64 .ptr .align 1 _Z4workPfS_S__param_0,
	.param .u64 .ptr .align 1 _Z4workPfS_S__param_1,
	.param .u64 .ptr .align 1 _Z4workPfS_S__param_2
)
{
	.reg .b32 	%r<3>;
	.reg .b32 	%f<5>;
	.reg .b64 	%rd<9>;

	ld.param.u64 	%rd1, [_Z4workPfS_S__param_0];
	ld.param.u64 	%rd2, [_Z4workPfS_S__param_1];
	ld.param.u64 	%rd3, [_Z4workPfS_S__param_2];
	cvta.to.global.u64 	%rd4, %rd3;
	cvta.to.global.u64 	%rd5, %rd2;
	cvta.to.global.u64 	%rd6, %rd1;
	mov.u32 	%r1, %tid.x;
	ld.global.f32 	%f1, [%rd6];
	ld.global.f32 	%f2, [%rd5];
	add.s32 	%r2, %r1, 1;
	cvt.rn.f32.u32 	%f3, %r2;
	fma.rn.f32 	%f4, %f2, %f3, %f1;
	mul.wide.u32 	%rd7, %r1, 4;
	add.s64 	%rd8, %rd4, %rd7;
	st.global.f32 	[%rd8], %f4;
	ret;

}


// ===== COMPILED SASS (sm_100) =====

	.target	sm_100

	.elftype	@"ET_EXEC"


//--------------------- .note.nv.tkinfo           --------------------------
	.section	.note.nv.tkinfo,"",@"SHT_NOTE"
	.sectionflags	@"SHF_NOTE_NV_TKINFO"
	.tkinfo
        /*0018*/ 	.word	0x00000002
        /*0030*/ 	.string	""
        /*0030*/ 	.string	"ptxas"
        /*0030*/ 	.string	"Cuda compilation tools, release 13.0, V13.0.88"
        /*0030*/ 	.string	"Build cuda_13.0.r13.0/compiler.36424714_0"
        /*0030*/ 	.string	"-arch sm_100 -m 64 "



//--------------------- .note.nv.cuinfo           --------------------------
	.section	.note.nv.cuinfo,"",@"SHT_NOTE"
	.sectionflags	@"SHF_NOTE_NV_CUINFO"
        /*0018*/ 	.short	0x0002
        /*001a*/ 	.short	0x0064
        /*001c*/ 	.short	0x0082
	.zero		2


//--------------------- .nv.info                  --------------------------
	.section	.nv.info,"",@"SHT_CUDA_INFO"
	.align	4


	//----- nvinfo : EIATTR_REGCOUNT
	.align		4
        /*0000*/ 	.byte	0x04, 0x2f
        /*0002*/ 	.short	(.L_1 - .L_0)
	.align		4
.L_0:
        /*0004*/ 	.word	index@(_Z4workPfS_S_)
        /*0008*/ 	.word	0x0000000c


	//----- nvinfo : EIATTR_FRAME_SIZE
	.align		4
.L_1:
        /*000c*/ 	.byte	0x04, 0x11
        /*000e*/ 	.short	(.L_3 - .L_2)
	.align		4
.L_2:
        /*0010*/ 	.word	index@(_Z4workPfS_S_)
        /*0014*/ 	.word	0x00000000


	//----- nvinfo : EIATTR_MIN_STACK_SIZE
	.align		4
.L_3:
        /*0018*/ 	.byte	0x04, 0x12
        /*001a*/ 	.short	(.L_5 - .L_4)
	.align		4
.L_4:
        /*001c*/ 	.word	index@(_Z4workPfS_S_)
        /*0020*/ 	.word	0x00000000
.L_5:


//--------------------- .nv.compat                --------------------------
	.section	.nv.compat,"",@"SHT_CUDA_COMPAT_INFO"
	.align	4
        /*0000*/ 	.byte	0x02, 0x09, 0x00, 0x00, 0x02, 0x02, 0x01, 0x00, 0x02, 0x05, 0x05, 0x00, 0x03, 0x07, 0x01, 0x01
        /*0010*/ 	.byte	0x02, 0x03, 0x00, 0x00, 0x02, 0x06, 0x01, 0x00, 0x04, 0x0b, 0x08, 0x00, 0x09, 0x00, 0x00, 0x00
        /*0020*/ 	.byte	0x00, 0x00, 0x00, 0x00


//--------------------- .nv.info._Z4workPfS_S_    --------------------------
	.section	.nv.info._Z4workPfS_S_,"",@"SHT_CUDA_INFO"
	.sectionflags	@""
	.align	4


	//----- nvinfo : EIATTR_CUDA_API_VERSION
	.align		4
        /*0000*/ 	.byte	0x04, 0x37
        /*0002*/ 	.short	(.L_7 - .L_6)
.L_6:
        /*0004*/ 	.word	0x00000082


	//----- nvinfo : EIATTR_KPARAM_INFO
	.align		4
.L_7:
        /*0008*/ 	.byte	0x04, 0x17
        /*000a*/ 	.short	(.L_9 - .L_8)
.L_8:
        /*000c*/ 	.word	0x00000000
        /*0010*/ 	.short	0x0002
        /*0012*/ 	.short	0x0010
        /*0014*/ 	.byte	0x00, 0xf5, 0x21, 0x00


	//----- nvinfo : EIATTR_KPARAM_INFO
	.align		4
.L_9:
        /*0018*/ 	.byte	0x04, 0x17
        /*001a*/ 	.short	(.L_11 - .L_10)
.L_10:
        /*001c*/ 	.word	0x00000000
        /*0020*/ 	.short	0x0001
        /*0022*/ 	.short	0x0008
        /*0024*/ 	.byte	0x00, 0xf5, 0x21, 0x00


	//----- nvinfo : EIATTR_KPARAM_INFO
	.align		4
.L_11:
        /*0028*/ 	.byte	0x04, 0x17
        /*002a*/ 	.short	(.L_13 - .L_12)
.L_12:
        /*002c*/ 	.word	0x00000000
        /*0030*/ 	.short	0x0000
        /*0032*/ 	.short	0x0000
        /*0034*/ 	.byte	0x00, 0xf5, 0x21, 0x00


	//----- nvinfo : EIATTR_SPARSE_MMA_MASK
	.align		4
.L_13:
        /*0038*/ 	.byte	0x03, 0x50
        /*003a*/ 	.short	0x0000


	//----- nvinfo : EIATTR_MAXREG_COUNT
	.align		4
        /*003c*/ 	.byte	0x03, 0x1b
        /*003e*/ 	.short	0x00ff


	//----- nvinfo : EIATTR_MERCURY_ISA_VERSION
	.align		4
        /*0040*/ 	.byte	0x03, 0x5f
        /*0042*/ 	.short	0x0101


	//----- nvinfo : EIATTR_VRC_CTA_INIT_COUNT
	.align		4
        /*0044*/ 	.byte	0x02, 0x4a
	.zero		1
	.zero		1


	//----- nvinfo : EIATTR_EXIT_INSTR_OFFSETS
	.align		4
        /*0048*/ 	.byte	0x04, 0x1c
        /*004a*/ 	.short	(.L_15 - .L_14)


	//   ....[0]....
.L_14:
        /*004c*/ 	.word	0x000000d0


	//----- nvinfo : EIATTR_CBANK_PARAM_SIZE
	.align		4
.L_15:
        /*0050*/ 	.byte	0x03, 0x19
        /*0052*/ 	.short	0x0018


	//----- nvinfo : EIATTR_PARAM_CBANK
	.align		4
        /*0054*/ 	.byte	0x04, 0x0a
        /*0056*/ 	.short	(.L_17 - .L_16)
	.align		4
.L_16:
        /*0058*/ 	.word	index@(.nv.constant0._Z4workPfS_S_)
        /*005c*/ 	.short	0x0380
        /*005e*/ 	.short	0x0018


	//----- nvinfo : EIATTR_SW_WAR
	.align		4
.L_17:
        /*0060*/ 	.byte	0x04, 0x36
        /*0062*/ 	.short	(.L_19 - .L_18)
.L_18:
        /*0064*/ 	.word	0x00000008
.L_19:


//--------------------- .nv.callgraph             --------------------------
	.section	.nv.callgraph,"",@"SHT_CUDA_CALLGRAPH"
	.align	4
	.sectionentsize	8
	.align		4
        /*0000*/ 	.word	0x00000000
	.align		4
        /*0004*/ 	.word	0xffffffff
	.align		4
        /*0008*/ 	.word	0x00000000
	.align		4
        /*000c*/ 	.word	0xfffffffe
	.align		4
        /*0010*/ 	.word	0x00000000
	.align		4
        /*0014*/ 	.word	0xfffffffd
	.align		4
        /*0018*/ 	.word	0x00000000
	.align		4
        /*001c*/ 	.word	0xfffffffc


//--------------------- .text._Z4workPfS_S_       --------------------------
	.section	.text._Z4workPfS_S_,"ax",@progbits
	.align	128
        .global         _Z4workPfS_S_
        .type           _Z4workPfS_S_,@function
        .size           _Z4workPfS_S_,(.L_x_1 - _Z4workPfS_S_)
        .other          _Z4workPfS_S_,@"STO_CUDA_ENTRY STV_DEFAULT"
_Z4workPfS_S_:
.text._Z4workPfS_S_:
[----:B------:R-:W-:Y:S08]  /*0000*/  LDC R1, c[0x0][0x37c] ;  /* 0x0000df00ff017b82 */ /* 0x000ff00000000800 */
[----:B------:R-:W0:Y:S01]  /*0010*/  LDC.64 R2, c[0x0][0x380] ;  /* 0x0000e000ff027b82 */ /* 0x000e220000000a00 */
[----:B------:R-:W0:Y:S07]  /*0020*/  LDCU.64 UR4, c[0x0][0x358] ;  /* 0x00006b00ff0477ac */ /* 0x000e2e0008000a00 */
[----:B------:R-:W1:Y:S01]  /*0030*/  LDC.64 R4, c[0x0][0x388] ;  /* 0x0000e200ff047b82 */ /* 0x000e620000000a00 */
[----:B------:R-:W2:Y:S07]  /*0040*/  S2R R9, SR_TID.X ;  /* 0x0000000000097919 */ /* 0x000eae0000002100 */
[----:B------:R-:W3:Y:S01]  /*0050*/  LDC.64 R6, c[0x0][0x390] ;  /* 0x0000e400ff067b82 */ /* 0x000ee20000000a00 */
[----:B0-----:R-:W4:Y:S04]  /*0060*/  LDG.E R2, desc[UR4][R2.64] ;  /* 0x0000000402027981 */ /* 0x001f28000c1e1900 */
[----:B-1----:R-:W4:Y:S01]  /*0070*/  LDG.E R5, desc[UR4][R4.64] ;  /* 0x0000000404057981 */ /* 0x002f22000c1e1900 */
[C---:B--2---:R-:W-:Y:S01]  /*0080*/  IADD3 R0, PT, PT, R9.reuse, 0x1, RZ ;  /* 0x0000000109007810 */ /* 0x044fe20007ffe0ff */
[----:B---3--:R-:W-:-:S03]  /*0090*/  IMAD.WIDE.U32 R6, R9, 0x4, R6 ;  /* 0x0000000409067825 */ /* 0x008fc600078e0006 */
[----:B------:R-:W-:-:S05]  /*00a0*/  I2FP.F32.U32 R0, R0 ;  /* 0x0000000000007245 */ /* 0x000fca0000201000 */
[----:B----4-:R-:W-:-:S05]  /*00b0*/  FFMA R9, R5, R0, R2 ;  /* 0x0000000005097223 */ /* 0x010fca0000000002 */
[----:B------:R-:W-:Y:S01]  /*00c0*/  STG.E desc[UR4][R6.64], R9 ;  /* 0x0000000906007986 */ /* 0x000fe2000c101904 */
[----:B------:R-:W-:Y:S05]  /*00d0*/  EXIT ;  /* 0x000000000000794d */ /* 0x000fea0003800000 */
.L_x_0:
[----:B------:R-:W-:-:S00]  /*00e0*/  BRA `(.L_x_0) ;  /* 0xfffffffc00fc7947 */ /* 0x000fc0000383ffff */
[----:B------:R-:W-:-:S00]  /*00f0*/  NOP ;  /* 0x0000000000007918 */ /* 0x000fc00000000000 */
        /* <DEDUP_REMOVED lines=8> */
.L_x_1:


//--------------------- .nv.shared.reserved.0     --------------------------
	.section	.nv.shared.reserved.0,"aw",@nobits
	.weak		__nv_reservedSMEM_offset_0_alias
	.size		__nv_reservedSMEM_offset_0_alias, 0, 64
	.other		__nv_reservedSMEM_offset_0_alias,@"STO_CUDA_RESERVED_SHARED STV_DEFAULT"
__nv_reservedSMEM_offset_0_alias:
	.zero		0
	.zero		64


//--------------------- .nv.constant0._Z4workPfS_S_ --------------------------
	.section	.nv.constant0._Z4workPfS_S_,"a",@progbits
	.sectionflags	@""
	.align	4
.nv.constant0._Z4workPfS_S_:
	.zero		920


//--------------------- SYMBOLS --------------------------

	.type		.nv.reservedSmem.offset0,@object
	.size		.nv.reservedSmem.offset0,0x4
